	.headerflags	@"EF_CUDA_TEXMODE_UNIFIED EF_CUDA_64BIT_ADDRESS EF_CUDA_ACCELERATORS EF_CUDA_SM90 EF_CUDA_VIRTUAL_SM(EF_CUDA_SM90)"
	.elftype	@"ET_EXEC"


//--------------------- .nv.info                  --------------------------
	.section	.nv.info,"",@"SHT_CUDA_INFO"
	.align	4


	//----- nvinfo : EIATTR_REGCOUNT
	.align		4
        /*0000*/ 	.byte	0x04, 0x2f
        /*0002*/ 	.short	(.L_3 - .L_2)
	.align		4
.L_2:
        /*0004*/ 	.word	index@(triton_poi_fused__native_batch_norm_legit_no_training_add_convolution_19)
        /*0008*/ 	.word	0x00000020


	//----- nvinfo : EIATTR_MIN_STACK_SIZE
	.align		4
.L_3:
        /*000c*/ 	.byte	0x04, 0x12
        /*000e*/ 	.short	(.L_5 - .L_4)
	.align		4
.L_4:
        /*0010*/ 	.word	index@(triton_poi_fused__native_batch_norm_legit_no_training_add_convolution_19)
        /*0014*/ 	.word	0x00000000


	//----- nvinfo : EIATTR_FRAME_SIZE
	.align		4
.L_5:
        /*0018*/ 	.byte	0x04, 0x11
        /*001a*/ 	.short	(.L_7 - .L_6)
	.align		4
.L_6:
        /*001c*/ 	.word	index@(triton_poi_fused__native_batch_norm_legit_no_training_add_convolution_19)
        /*0020*/ 	.word	0x00000000


	//----- nvinfo : EIATTR_MIN_STACK_SIZE
	.align		4
.L_7:
        /*0024*/ 	.byte	0x04, 0x12
        /*0026*/ 	.short	(.L_9 - .L_8)
	.align		4
.L_8:
        /*0028*/ 	.word	index@(triton_poi_fused__native_batch_norm_legit_no_training_add_convolution_19)
        /*002c*/ 	.word	0x00000000
.L_9:


//--------------------- .nv.info.triton_poi_fused__native_batch_norm_legit_no_training_add_convolution_19 --------------------------
	.section	.nv.info.triton_poi_fused__native_batch_norm_legit_no_training_add_convolution_19,"",@"SHT_CUDA_INFO"
	.sectionflags	@""
	.align	4


	//----- nvinfo : EIATTR_CUDA_API_VERSION
	.align		4
        /*0000*/ 	.byte	0x04, 0x37
        /*0002*/ 	.short	(.L_11 - .L_10)
.L_10:
        /*0004*/ 	.word	0x0000007c


	//----- nvinfo : EIATTR_KPARAM_INFO
	.align		4
.L_11:
        /*0008*/ 	.byte	0x04, 0x17
        /*000a*/ 	.short	(.L_13 - .L_12)
.L_12:
        /*000c*/ 	.word	0x00000000
        /*0010*/ 	.short	0x000d
        /*0012*/ 	.short	0x0068
        /*0014*/ 	.byte	0x00, 0xf0, 0x11, 0x00


	//----- nvinfo : EIATTR_KPARAM_INFO
	.align		4
.L_13:
        /*0018*/ 	.byte	0x04, 0x17
        /*001a*/ 	.short	(.L_15 - .L_14)
.L_14:
        /*001c*/ 	.word	0x00000000
        /*0020*/ 	.short	0x000c
        /*0022*/ 	.short	0x0060
        /*0024*/ 	.byte	0x00, 0xf4, 0x21, 0x00


	//----- nvinfo : EIATTR_KPARAM_INFO
	.align		4
.L_15:
        /*0028*/ 	.byte	0x04, 0x17
        /*002a*/ 	.short	(.L_17 - .L_16)
.L_16:
        /*002c*/ 	.word	0x00000000
        /*0030*/ 	.short	0x000b
        /*0032*/ 	.short	0x0058
        /*0034*/ 	.byte	0x00, 0xf4, 0x21, 0x00


	//----- nvinfo : EIATTR_KPARAM_INFO
	.align		4
.L_17:
        /*0038*/ 	.byte	0x04, 0x17
        /*003a*/ 	.short	(.L_19 - .L_18)
.L_18:
        /*003c*/ 	.word	0x00000000
        /*0040*/ 	.short	0x000a
        /*0042*/ 	.short	0x0050
        /*0044*/ 	.byte	0x00, 0xf4, 0x21, 0x00


	//----- nvinfo : EIATTR_KPARAM_INFO
	.align		4
.L_19:
        /*0048*/ 	.byte	0x04, 0x17
        /*004a*/ 	.short	(.L_21 - .L_20)
.L_20:
        /*004c*/ 	.word	0x00000000
        /*0050*/ 	.short	0x0009
        /*0052*/ 	.short	0x0048
        /*0054*/ 	.byte	0x00, 0xf4, 0x21, 0x00


	//----- nvinfo : EIATTR_KPARAM_INFO
	.align		4
.L_21:
        /*0058*/ 	.byte	0x04, 0x17
        /*005a*/ 	.short	(.L_23 - .L_22)
.L_22:
        /*005c*/ 	.word	0x00000000
        /*0060*/ 	.short	0x0008
        /*0062*/ 	.short	0x0040
        /*0064*/ 	.byte	0x00, 0xf4, 0x21, 0x00


	//----- nvinfo : EIATTR_KPARAM_INFO
	.align		4
.L_23:
        /*0068*/ 	.byte	0x04, 0x17
        /*006a*/ 	.short	(.L_25 - .L_24)
.L_24:
        /*006c*/ 	.word	0x00000000
        /*0070*/ 	.short	0x0007
        /*0072*/ 	.short	0x0038
        /*0074*/ 	.byte	0x00, 0xf4, 0x21, 0x00


	//----- nvinfo : EIATTR_KPARAM_INFO
	.align		4
.L_25:
        /*0078*/ 	.byte	0x04, 0x17
        /*007a*/ 	.short	(.L_27 - .L_26)
.L_26:
        /*007c*/ 	.word	0x00000000
        /*0080*/ 	.short	0x0006
        /*0082*/ 	.short	0x0030
        /*0084*/ 	.byte	0x00, 0xf4, 0x21, 0x00


	//----- nvinfo : EIATTR_KPARAM_INFO
	.align		4
.L_27:
        /*0088*/ 	.byte	0x04, 0x17
        /*008a*/ 	.short	(.L_29 - .L_28)
.L_28:
        /*008c*/ 	.word	0x00000000
        /*0090*/ 	.short	0x0005
        /*0092*/ 	.short	0x0028
        /*0094*/ 	.byte	0x00, 0xf4, 0x21, 0x00


	//----- nvinfo : EIATTR_KPARAM_INFO
	.align		4
.L_29:
        /*0098*/ 	.byte	0x04, 0x17
        /*009a*/ 	.short	(.L_31 - .L_30)
.L_30:
        /*009c*/ 	.word	0x00000000
        /*00a0*/ 	.short	0x0004
        /*00a2*/ 	.short	0x0020
        /*00a4*/ 	.byte	0x00, 0xf4, 0x21, 0x00


	//----- nvinfo : EIATTR_KPARAM_INFO
	.align		4
.L_31:
        /*00a8*/ 	.byte	0x04, 0x17
        /*00aa*/ 	.short	(.L_33 - .L_32)
.L_32:
        /*00ac*/ 	.word	0x00000000
        /*00b0*/ 	.short	0x0003
        /*00b2*/ 	.short	0x0018
        /*00b4*/ 	.byte	0x00, 0xf4, 0x21, 0x00


	//----- nvinfo : EIATTR_KPARAM_INFO
	.align		4
.L_33:
        /*00b8*/ 	.byte	0x04, 0x17
        /*00ba*/ 	.short	(.L_35 - .L_34)
.L_34:
        /*00bc*/ 	.word	0x00000000
        /*00c0*/ 	.short	0x0002
        /*00c2*/ 	.short	0x0010
        /*00c4*/ 	.byte	0x00, 0xf4, 0x21, 0x00


	//----- nvinfo : EIATTR_KPARAM_INFO
	.align		4
.L_35:
        /*00c8*/ 	.byte	0x04, 0x17
        /*00ca*/ 	.short	(.L_37 - .L_36)
.L_36:
        /*00cc*/ 	.word	0x00000000
        /*00d0*/ 	.short	0x0001
        /*00d2*/ 	.short	0x0008
        /*00d4*/ 	.byte	0x00, 0xf4, 0x21, 0x00


	//----- nvinfo : EIATTR_KPARAM_INFO
	.align		4
.L_37:
        /*00d8*/ 	.byte	0x04, 0x17
        /*00da*/ 	.short	(.L_39 - .L_38)
.L_38:
        /*00dc*/ 	.word	0x00000000
        /*00e0*/ 	.short	0x0000
        /*00e2*/ 	.short	0x0000
        /*00e4*/ 	.byte	0x00, 0xf4, 0x21, 0x00


	//----- nvinfo : EIATTR_SPARSE_MMA_MASK
	.align		4
.L_39:
        /*00e8*/ 	.byte	0x03, 0x50
        /*00ea*/ 	.short	0x0000


	//----- nvinfo : EIATTR_MAXREG_COUNT
	.align		4
        /*00ec*/ 	.byte	0x03, 0x1b
        /*00ee*/ 	.short	0x00ff


	//----- nvinfo : EIATTR_EXIT_INSTR_OFFSETS
	.align		4
        /*00f0*/ 	.byte	0x04, 0x1c
        /*00f2*/ 	.short	(.L_41 - .L_40)


	//   ....[0]....
.L_40:
        /*00f4*/ 	.word	0x000007c0


	//   ....[1]....
        /*00f8*/ 	.word	0x000007e0


	//----- nvinfo : EIATTR_REQNTID
	.align		4
.L_41:
        /*00fc*/ 	.byte	0x04, 0x10
        /*00fe*/ 	.short	(.L_43 - .L_42)
.L_42:
        /*0100*/ 	.word	0x00000100
        /*0104*/ 	.word	0x00000001
        /*0108*/ 	.word	0x00000001


	//----- nvinfo : EIATTR_CBANK_PARAM_SIZE
	.align		4
.L_43:
        /*010c*/ 	.byte	0x03, 0x19
        /*010e*/ 	.short	0x006c


	//----- nvinfo : EIATTR_PARAM_CBANK
	.align		4
        /*0110*/ 	.byte	0x04, 0x0a
        /*0112*/ 	.short	(.L_45 - .L_44)
	.align		4
.L_44:
        /*0114*/ 	.word	index@(.nv.constant0.triton_poi_fused__native_batch_norm_legit_no_training_add_convolution_19)
        /*0118*/ 	.short	0x0210
        /*011a*/ 	.short	0x006c


	//----- nvinfo : EIATTR_SW_WAR
	.align		4
.L_45:
        /*011c*/ 	.byte	0x04, 0x36
        /*011e*/ 	.short	(.L_47 - .L_46)
.L_46:
        /*0120*/ 	.word	0x00000008
.L_47:


//--------------------- .nv.callgraph             --------------------------
	.section	.nv.callgraph,"",@"SHT_CUDA_CALLGRAPH"
	.align	4
	.sectionentsize	8
	.align		4
        /*0000*/ 	.word	0x00000000
	.align		4
        /*0004*/ 	.word	0xffffffff
	.align		4
        /*0008*/ 	.word	0x00000000
	.align		4
        /*000c*/ 	.word	0xfffffffe
	.align		4
        /*0010*/ 	.word	0x00000000
	.align		4
        /*0014*/ 	.word	0xfffffffd
	.align		4
        /*0018*/ 	.word	0x00000000
	.align		4
        /*001c*/ 	.word	0xfffffffc


//--------------------- .nv.constant4             --------------------------
	.section	.nv.constant4,"a",@progbits
	.align	8
	.align		8
.nv.constant4:
        /*0000*/ 	.dword	_$_str
	.align		8
        /*0008*/ 	.dword	_$_str_$_2


//--------------------- .text.triton_poi_fused__native_batch_norm_legit_no_training_add_convolution_19 --------------------------
	.section	.text.triton_poi_fused__native_batch_norm_legit_no_training_add_convolution_19,"ax",@progbits
	.align	128
        .global         triton_poi_fused__native_batch_norm_legit_no_training_add_convolution_19
        .type           triton_poi_fused__native_batch_norm_legit_no_training_add_convolution_19,@function
        .size           triton_poi_fused__native_batch_norm_legit_no_training_add_convolution_19,(.L_x_1 - triton_poi_fused__native_batch_norm_legit_no_training_add_convolution_19)
        .other          triton_poi_fused__native_batch_norm_legit_no_training_add_convolution_19,@"STO_CUDA_ENTRY STV_DEFAULT"
triton_poi_fused__native_batch_norm_legit_no_training_add_convolution_19:
.text.triton_poi_fused__native_batch_norm_legit_no_training_add_convolution_19:
[----:B------:R-:W0:Y:S01]  /*0000*/  LDC R1, c[0x0][0x28] ;  /* 0x00000a00ff017b82 */ /* 0x000e220000000800 */
[----:B------:R-:W1:Y:S01]  /*0010*/  S2R R0, SR_TID.X ;  /* 0x0000000000007919 */ /* 0x000e620000002100 */
[----:B------:R-:W-:-:S06]  /*0020*/  HFMA2.MMA R4, -RZ, RZ, 0, 0 ;  /* 0x00000000ff047435 */ /* 0x000fcc00000001ff */
[----:B------:R-:W2:Y:S01]  /*0030*/  LDC.64 R8, c[0x0][0x238] ;  /* 0x00008e00ff087b82 */ /* 0x000ea20000000a00 */
[----:B------:R-:W-:Y:S01]  /*0040*/  ULDC.64 UR4, c[0x0][0x208] ;  /* 0x0000820000047ab9 */ /* 0x000fe20000000a00 */
[----:B------:R-:W3:Y:S06]  /*0050*/  S2R R5, SR_CTAID.X ;  /* 0x0000000000057919 */ /* 0x000eec0000002500 */
[----:B------:R-:W4:Y:S08]  /*0060*/  LDC.64 R28, c[0x0][0x258] ;  /* 0x00009600ff1c7b82 */ /* 0x000f300000000a00 */
[----:B------:R-:W5:Y:S08]  /*0070*/  LDC.64 R22, c[0x0][0x220] ;  /* 0x00008800ff167b82 */ /* 0x000f700000000a00 */
[----:B------:R-:W5:Y:S01]  /*0080*/  LDC.64 R26, c[0x0][0x210] ;  /* 0x00008400ff1a7b82 */ /* 0x000f620000000a00 */
[----:B-1----:R-:W-:-:S07]  /*0090*/  SHF.L.U32 R0, R0, 0x1, RZ ;  /* 0x0000000100007819 */ /* 0x002fce00000006ff */
[----:B------:R-:W1:Y:S01]  /*00a0*/  LDC.64 R12, c[0x0][0x230] ;  /* 0x00008c00ff0c7b82 */ /* 0x000e620000000a00 */
[----:B------:R-:W-:-:S04]  /*00b0*/  LOP3.LUT R0, R0, 0x1fe, RZ, 0xc0, !PT ;  /* 0x000001fe00007812 */ /* 0x000fc800078ec0ff */
[----:B---3--:R-:W-:-:S03]  /*00c0*/  LEA R5, R5, R0, 0x9 ;  /* 0x0000000005057211 */ /* 0x008fc600078e48ff */
[----:B------:R-:W3:Y:S01]  /*00d0*/  LDC.64 R18, c[0x0][0x240] ;  /* 0x00009000ff127b82 */ /* 0x000ee20000000a00 */
[C---:B------:R-:W-:Y:S01]  /*00e0*/  ISETP.GE.AND P0, PT, R5.reuse, 0x11800, PT ;  /* 0x000118000500780c */ /* 0x040fe20003f06270 */
[----:B------:R-:W-:-:S05]  /*00f0*/  IMAD.HI R0, R5, -0x15f15f15, R4 ;  /* 0xea0ea0eb05007827 */ /* 0x000fca00078e0204 */
[----:B------:R-:W-:Y:S01]  /*0100*/  SHF.R.U32.HI R3, RZ, 0x1f, R0 ;  /* 0x0000001fff037819 */ /* 0x000fe20000011600 */
[----:B------:R-:W3:Y:S03]  /*0110*/  LDC.64 R16, c[0x0][0x248] ;  /* 0x00009200ff107b82 */ /* 0x000ee60000000a00 */
[----:B------:R-:W-:-:S05]  /*0120*/  LEA.HI.SX32 R3, R0, R3, 0x1a ;  /* 0x0000000300037211 */ /* 0x000fca00078fd2ff */
[----:B------:R-:W-:Y:S01]  /*0130*/  IMAD R0, R3, -0x46, R5 ;  /* 0xffffffba03007824 */ /* 0x000fe200078e0205 */
[----:B------:R-:W-:-:S03]  /*0140*/  CS2R R2, SRZ ;  /* 0x0000000000027805 */ /* 0x000fc6000001ff00 */
[----:B--2---:R-:W-:-:S05]  /*0150*/  IMAD.WIDE R8, R0, 0x4, R8 ;  /* 0x0000000400087825 */ /* 0x004fca00078e0208 */
[----:B------:R2:W3:Y:S01]  /*0160*/  @!P0 LDG.E.EL.64 R2, desc[UR4][R8.64] ;  /* 0x0000000408028981 */ /* 0x0004e2000c2e1b00 */
[----:B------:R-:W-:Y:S02]  /*0170*/  CS2R R14, SRZ ;  /* 0x00000000000e7805 */ /* 0x000fe4000001ff00 */
[----:B------:R-:W-:Y:S01]  /*0180*/  CS2R R6, SRZ ;  /* 0x0000000000067805 */ /* 0x000fe2000001ff00 */
[----:B----4-:R-:W-:Y:S01]  /*0190*/  IMAD.WIDE R28, R0, 0x4, R28 ;  /* 0x00000004001c7825 */ /* 0x010fe200078e021c */
[----:B------:R-:W-:-:S03]  /*01a0*/  CS2R R10, SRZ ;  /* 0x00000000000a7805 */ /* 0x000fc6000001ff00 */
[C---:B-----5:R-:W-:Y:S01]  /*01b0*/  IMAD.WIDE R22, R0.reuse, 0x4, R22 ;  /* 0x0000000400167825 */ /* 0x060fe200078e0216 */
[----:B------:R3:W4:Y:S01]  /*01c0*/  @!P0 LDG.E.EL.64 R14, desc[UR4][R28.64] ;  /* 0x000000041c0e8981 */ /* 0x000722000c2e1b00 */
[----:B--2---:R-:W-:Y:S02]  /*01d0*/  CS2R R8, SRZ ;  /* 0x0000000000087805 */ /* 0x004fe4000001ff00 */
[----:B0-----:R-:W-:Y:S01]  /*01e0*/  IMAD.WIDE R26, R5, 0x4, R26 ;  /* 0x00000004051a7825 */ /* 0x001fe200078e021a */
[----:B------:R-:W2:Y:S03]  /*01f0*/  @!P0 LDG.E.EL.64 R6, desc[UR4][R22.64] ;  /* 0x0000000416068981 */ /* 0x000ea6000c2e1b00 */
[----:B-1----:R-:W-:Y:S01]  /*0200*/  IMAD.WIDE R24, R0, 0x4, R12 ;  /* 0x0000000400187825 */ /* 0x002fe200078e020c */
[----:B------:R-:W2:Y:S04]  /*0210*/  @!P0 LDG.E.64 R8, desc[UR4][R26.64] ;  /* 0x000000041a088981 */ /* 0x000ea8000c1e1b00 */
[----:B------:R-:W5:Y:S01]  /*0220*/  @!P0 LDG.E.EL.64 R10, desc[UR4][R24.64] ;  /* 0x00000004180a8981 */ /* 0x000f62000c2e1b00 */
[----:B------:R-:W-:-:S02]  /*0230*/  CS2R R20, SRZ ;  /* 0x0000000000147805 */ /* 0x000fc4000001ff00 */
[----:B------:R-:W-:Y:S01]  /*0240*/  CS2R R12, SRZ ;  /* 0x00000000000c7805 */ /* 0x000fe2000001ff00 */
[C---:B---3--:R-:W-:Y:S02]  /*0250*/  IMAD.WIDE R28, R0.reuse, 0x4, R18 ;  /* 0x00000004001c7825 */ /* 0x048fe400078e0212 */
[----:B------:R-:W0:Y:S02]  /*0260*/  LDC.64 R18, c[0x0][0x228] ;  /* 0x00008a00ff127b82 */ /* 0x000e240000000a00 */
[C---:B------:R-:W-:Y:S01]  /*0270*/  IMAD.WIDE R16, R0.reuse, 0x4, R16 ;  /* 0x0000000400107825 */ /* 0x040fe200078e0210 */
[----:B------:R1:W3:Y:S04]  /*0280*/  @!P0 LDG.E.EL.64 R20, desc[UR4][R28.64] ;  /* 0x000000041c148981 */ /* 0x0002e8000c2e1b00 */
[----:B------:R0:W3:Y:S01]  /*0290*/  @!P0 LDG.E.EL.64 R12, desc[UR4][R16.64] ;  /* 0x00000004100c8981 */ /* 0x0000e2000c2e1b00 */
[----:B-1----:R-:W1:Y:S02]  /*02a0*/  LDC.64 R28, c[0x0][0x250] ;  /* 0x00009400ff1c7b82 */ /* 0x002e640000000a00 */
[----:B-1----:R-:W-:-:S04]  /*02b0*/  IMAD.WIDE R28, R0, 0x4, R28 ;  /* 0x00000004001c7825 */ /* 0x002fc800078e021c */
[----:B------:R-:W-:Y:S01]  /*02c0*/  FADD R2, R2, 9.9999997473787516356e-06 ;  /* 0x3727c5ac02027421 */ /* 0x000fe20000000000 */
[----:B------:R-:W-:-:S03]  /*02d0*/  FADD R3, R3, 9.9999997473787516356e-06 ;  /* 0x3727c5ac03037421 */ /* 0x000fc60000000000 */
[----:B------:R-:W1:Y:S01]  /*02e0*/  MUFU.SQRT R4, R2 ;  /* 0x0000000200047308 */ /* 0x000e620000002000 */
[----:B----4-:R-:W-:Y:S01]  /*02f0*/  FADD R24, R14, 9.9999997473787516356e-06 ;  /* 0x3727c5ac0e187421 */ /* 0x010fe20000000000 */
[----:B------:R-:W-:Y:S01]  /*0300*/  FADD R25, R15, 9.9999997473787516356e-06 ;  /* 0x3727c5ac0f197421 */ /* 0x000fe20000000000 */
[----:B0-----:R-:W-:-:S05]  /*0310*/  IMAD.WIDE R14, R0, 0x4, R18 ;  /* 0x00000004000e7825 */ /* 0x001fca00078e0212 */
[----:B------:R-:W0:Y:S01]  /*0320*/  MUFU.SQRT R3, R3 ;  /* 0x0000000300037308 */ /* 0x000e220000002000 */
[----:B--2---:R-:W-:Y:S01]  /*0330*/  FADD R6, R6, R8 ;  /* 0x0000000806067221 */ /* 0x004fe20000000000 */
[----:B-1----:R-:W-:-:S06]  /*0340*/  FSETP.GT.AND P1, PT, R4, 8.50705917302346158658e+37, PT ;  /* 0x7e8000000400780b */ /* 0x002fcc0003f24000 */
[----:B------:R-:W-:Y:S01]  /*0350*/  MUFU.SQRT R8, R24 ;  /* 0x0000001800087308 */ /* 0x000fe20000002000 */
[----:B------:R-:W-:Y:S01]  /*0360*/  FSETP.GEU.AND P2, PT, R4, 1.175494350822287508e-38, PT ;  /* 0x008000000400780b */ /* 0x000fe20003f4e000 */
[----:B-----5:R-:W-:Y:S01]  /*0370*/  FADD R10, R6, -R10 ;  /* 0x8000000a060a7221 */ /* 0x020fe20000000000 */
[----:B0-----:R-:W-:-:S05]  /*0380*/  FSETP.GEU.AND P4, PT, R3, 1.175494350822287508e-38, PT ;  /* 0x008000000300780b */ /* 0x001fca0003f8e000 */
[----:B------:R-:W-:Y:S01]  /*0390*/  MUFU.SQRT R25, R25 ;  /* 0x0000001900197308 */ /* 0x000fe20000002000 */
[----:B------:R-:W-:-:S05]  /*03a0*/  @P1 FMUL R4, R4, 0.25 ;  /* 0x3e80000004041820 */ /* 0x000fca0000400000 */
[----:B------:R-:W-:-:S04]  /*03b0*/  @!P2 FMUL R4, R4, 16777216 ;  /* 0x4b8000000404a820 */ /* 0x000fc80000400000 */
[----:B------:R0:W1:Y:S02]  /*03c0*/  MUFU.RCP R22, R4 ;  /* 0x0000000400167308 */ /* 0x0000640000001000 */
[----:B0-----:R-:W-:-:S04]  /*03d0*/  MOV R4, 0x3e800000 ;  /* 0x3e80000000047802 */ /* 0x001fc80000000f00 */
[----:B------:R-:W-:Y:S02]  /*03e0*/  FSEL R17, R4, 1, P1 ;  /* 0x3f80000004117808 */ /* 0x000fe40000800000 */
[----:B------:R-:W-:-:S03]  /*03f0*/  FSETP.GT.AND P1, PT, R3, 8.50705917302346158658e+37, PT ;  /* 0x7e8000000300780b */ /* 0x000fc60003f24000 */
[----:B------:R-:W-:-:S04]  /*0400*/  @!P2 FMUL R17, R17, 16777216 ;  /* 0x4b8000001111a820 */ /* 0x000fc80000400000 */
[----:B-1----:R-:W-:Y:S02]  /*0410*/  FMUL R17, R22, R17 ;  /* 0x0000001116117220 */ /* 0x002fe40000400000 */
[----:B------:R-:W0:Y:S02]  /*0420*/  LDC.64 R22, c[0x0][0x260] ;  /* 0x00009800ff167b82 */ /* 0x000e240000000a00 */
[----:B------:R-:W-:Y:S01]  /*0430*/  FMUL R2, R17, R10 ;  /* 0x0000000a11027220 */ /* 0x000fe20000400000 */
[----:B------:R-:W-:Y:S02]  /*0440*/  CS2R R16, SRZ ;  /* 0x0000000000107805 */ /* 0x000fe4000001ff00 */
[C---:B------:R-:W-:Y:S01]  /*0450*/  FSETP.GT.AND P2, PT, R8.reuse, 8.50705917302346158658e+37, PT ;  /* 0x7e8000000800780b */ /* 0x040fe20003f44000 */
[----:B------:R-:W-:Y:S01]  /*0460*/  @P1 FMUL R3, R3, 0.25 ;  /* 0x3e80000003031820 */ /* 0x000fe20000400000 */
[----:B------:R-:W-:Y:S02]  /*0470*/  FSETP.GEU.AND P5, PT, R8, 1.175494350822287508e-38, PT ;  /* 0x008000000800780b */ /* 0x000fe40003fae000 */
[----:B------:R-:W-:-:S02]  /*0480*/  CS2R R18, SRZ ;  /* 0x0000000000127805 */ /* 0x000fc4000001ff00 */
[----:B------:R-:W-:Y:S01]  /*0490*/  FSETP.GT.AND P3, PT, R25, 8.50705917302346158658e+37, PT ;  /* 0x7e8000001900780b */ /* 0x000fe20003f64000 */
[----:B------:R1:W2:Y:S01]  /*04a0*/  @!P0 LDG.E.EL.64 R16, desc[UR4][R14.64] ;  /* 0x000000040e108981 */ /* 0x0002a2000c2e1b00 */
[----:B------:R-:W-:Y:S01]  /*04b0*/  @!P4 FMUL R3, R3, 16777216 ;  /* 0x4b8000000303c820 */ /* 0x000fe20000400000 */
[C---:B------:R-:W-:Y:S01]  /*04c0*/  FSETP.GEU.AND P6, PT, R25.reuse, 1.175494350822287508e-38, PT ;  /* 0x008000001900780b */ /* 0x040fe20003fce000 */
[----:B---3--:R-:W-:Y:S01]  /*04d0*/  FFMA R2, R2, R20, R12 ;  /* 0x0000001402027223 */ /* 0x008fe2000000000c */
[----:B------:R3:W4:Y:S01]  /*04e0*/  @!P0 LDG.E.EL.64 R18, desc[UR4][R28.64] ;  /* 0x000000041c128981 */ /* 0x000722000c2e1b00 */
[----:B-1----:R-:W-:Y:S01]  /*04f0*/  CS2R R14, SRZ ;  /* 0x00000000000e7805 */ /* 0x002fe2000001ff00 */
[----:B0-----:R-:W-:Y:S01]  /*0500*/  IMAD.WIDE R22, R0, 0x4, R22 ;  /* 0x0000000400167825 */ /* 0x001fe200078e0216 */
[----:B------:R-:W0:Y:S03]  /*0510*/  MUFU.RCP R3, R3 ;  /* 0x0000000300037308 */ /* 0x000e260000001000 */
[----:B------:R-:W-:Y:S01]  /*0520*/  @P2 FMUL R8, R8, 0.25 ;  /* 0x3e80000008082820 */ /* 0x000fe20000400000 */
[----:B---3--:R-:W1:Y:S01]  /*0530*/  LDC.64 R28, c[0x0][0x268] ;  /* 0x00009a00ff1c7b82 */ /* 0x008e620000000a00 */
[----:B------:R3:W5:Y:S07]  /*0540*/  @!P0 LDG.E.EL.64 R14, desc[UR4][R22.64] ;  /* 0x00000004160e8981 */ /* 0x00076e000c2e1b00 */
[----:B---3--:R-:W3:Y:S01]  /*0550*/  LDC.64 R22, c[0x0][0x218] ;  /* 0x00008600ff167b82 */ /* 0x008ee20000000a00 */
[----:B------:R-:W-:Y:S01]  /*0560*/  @!P5 FMUL R8, R8, 16777216 ;  /* 0x4b8000000808d820 */ /* 0x000fe20000400000 */
[----:B------:R-:W-:Y:S01]  /*0570*/  @P3 FMUL R25, R25, 0.25 ;  /* 0x3e80000019193820 */ /* 0x000fe20000400000 */
[----:B------:R-:W-:-:S03]  /*0580*/  FSEL R12, R4, 1, P1 ;  /* 0x3f800000040c7808 */ /* 0x000fc60000800000 */
[----:B------:R-:W-:Y:S01]  /*0590*/  @!P6 FMUL R25, R25, 16777216 ;  /* 0x4b8000001919e820 */ /* 0x000fe20000400000 */
[----:B------:R-:W1:Y:S01]  /*05a0*/  MUFU.RCP R8, R8 ;  /* 0x0000000800087308 */ /* 0x000e620000001000 */
[----:B------:R-:W-:-:S04]  /*05b0*/  @!P4 FMUL R12, R12, 16777216 ;  /* 0x4b8000000c0cc820 */ /* 0x000fc80000400000 */
[----:B0-----:R-:W-:-:S03]  /*05c0*/  FMUL R3, R3, R12 ;  /* 0x0000000c03037220 */ /* 0x001fc60000400000 */
[----:B------:R0:W1:Y:S01]  /*05d0*/  MUFU.RCP R10, R25 ;  /* 0x00000019000a7308 */ /* 0x0000620000001000 */
[----:B------:R-:W-:Y:S02]  /*05e0*/  FSEL R12, R4, 1, P2 ;  /* 0x3f800000040c7808 */ /* 0x000fe40001000000 */
[----:B0-----:R-:W-:Y:S01]  /*05f0*/  CS2R R24, SRZ ;  /* 0x0000000000187805 */ /* 0x001fe2000001ff00 */
[----:B---3--:R-:W-:-:S04]  /*0600*/  IMAD.WIDE R22, R5, 0x4, R22 ;  /* 0x0000000405167825 */ /* 0x008fc800078e0216 */
[----:B------:R-:W-:Y:S01]  /*0610*/  @!P5 FMUL R12, R12, 16777216 ;  /* 0x4b8000000c0cd820 */ /* 0x000fe20000400000 */
[----:B------:R-:W2:Y:S01]  /*0620*/  @!P0 LDG.E.64 R24, desc[UR4][R22.64] ;  /* 0x0000000416188981 */ /* 0x000ea2000c1e1b00 */
[----:B------:R-:W-:Y:S02]  /*0630*/  FSEL R20, R4, 1, P3 ;  /* 0x3f80000004147808 */ /* 0x000fe40001800000 */
[----:B-1----:R-:W-:Y:S01]  /*0640*/  FMUL R4, R8, R12 ;  /* 0x0000000c08047220 */ /* 0x002fe20000400000 */
[----:B------:R-:W-:Y:S01]  /*0650*/  FADD R7, R7, R9 ;  /* 0x0000000907077221 */ /* 0x000fe20000000000 */
[----:B------:R-:W-:Y:S01]  /*0660*/  CS2R R8, SRZ ;  /* 0x0000000000087805 */ /* 0x000fe2000001ff00 */
[----:B------:R-:W-:-:S05]  /*0670*/  IMAD.WIDE R28, R0, 0x4, R28 ;  /* 0x00000004001c7825 */ /* 0x000fca00078e021c */
[----:B------:R0:W5:Y:S01]  /*0680*/  @!P0 LDG.E.EL.64 R8, desc[UR4][R28.64] ;  /* 0x000000041c088981 */ /* 0x000162000c2e1b00 */
[----:B------:R-:W-:Y:S01]  /*0690*/  @!P6 FMUL R20, R20, 16777216 ;  /* 0x4b8000001414e820 */ /* 0x000fe20000400000 */
[----:B0-----:R-:W0:Y:S01]  /*06a0*/  LDC.64 R28, c[0x0][0x270] ;  /* 0x00009c00ff1c7b82 */ /* 0x001e220000000a00 */
[----:B------:R-:W-:Y:S02]  /*06b0*/  FADD R0, R7, -R11 ;  /* 0x8000000b07007221 */ /* 0x000fe40000000000 */
[----:B------:R-:W-:Y:S02]  /*06c0*/  FMUL R10, R10, R20 ;  /* 0x000000140a0a7220 */ /* 0x000fe40000400000 */
[----:B------:R-:W-:Y:S01]  /*06d0*/  FMUL R0, R3, R0 ;  /* 0x0000000003007220 */ /* 0x000fe20000400000 */
[----:B------:R1:W-:Y:S03]  /*06e0*/  @!P0 STG.E.64 desc[UR4][R26.64], R6 ;  /* 0x000000061a008986 */ /* 0x0003e6000c101b04 */
[----:B------:R-:W-:Y:S01]  /*06f0*/  FFMA R0, R0, R21, R13 ;  /* 0x0000001500007223 */ /* 0x000fe2000000000d */
[----:B0-----:R-:W-:-:S04]  /*0700*/  IMAD.WIDE R28, R5, 0x4, R28 ;  /* 0x00000004051c7825 */ /* 0x001fc800078e021c */
[----:B--2---:R-:W-:Y:S01]  /*0710*/  FADD R16, R16, R24 ;  /* 0x0000001810107221 */ /* 0x004fe20000000000 */
[----:B------:R-:W-:-:S03]  /*0720*/  FADD R17, R17, R25 ;  /* 0x0000001911117221 */ /* 0x000fc60000000000 */
[----:B----4-:R-:W-:Y:S01]  /*0730*/  FADD R11, R16, -R18 ;  /* 0x80000012100b7221 */ /* 0x010fe20000000000 */
[----:B------:R-:W-:-:S03]  /*0740*/  FADD R19, R17, -R19 ;  /* 0x8000001311137221 */ /* 0x000fc60000000000 */
[----:B------:R-:W-:Y:S01]  /*0750*/  FMUL R11, R4, R11 ;  /* 0x0000000b040b7220 */ /* 0x000fe20000400000 */
[----:B------:R-:W-:Y:S01]  /*0760*/  FMUL R10, R10, R19 ;  /* 0x000000130a0a7220 */ /* 0x000fe20000400000 */
[----:B------:R1:W-:Y:S02]  /*0770*/  @!P0 STG.E.64 desc[UR4][R22.64], R16 ;  /* 0x0000001016008986 */ /* 0x0003e4000c101b04 */
[----:B-----5:R-:W-:Y:S01]  /*0780*/  FFMA R11, R11, R14, R8 ;  /* 0x0000000e0b0b7223 */ /* 0x020fe20000000008 */
[----:B------:R-:W-:-:S03]  /*0790*/  FFMA R9, R10, R15, R9 ;  /* 0x0000000f0a097223 */ /* 0x000fc60000000009 */
[----:B------:R-:W-:Y:S01]  /*07a0*/  FADD R2, R2, R11 ;  /* 0x0000000b02027221 */ /* 0x000fe20000000000 */
[----:B------:R-:W-:Y:S01]  /*07b0*/  FADD R3, R0, R9 ;  /* 0x0000000900037221 */ /* 0x000fe20000000000 */
[----:B------:R-:W-:Y:S06]  /*07c0*/  @P0 EXIT ;  /* 0x000000000000094d */ /* 0x000fec0003800000 */
[----:B------:R-:W-:Y:S01]  /*07d0*/  STG.E.64 desc[UR4][R28.64], R2 ;  /* 0x000000021c007986 */ /* 0x000fe2000c101b04 */
[----:B------:R-:W-:Y:S05]  /*07e0*/  EXIT ;  /* 0x000000000000794d */ /* 0x000fea0003800000 */
.L_x_0:
[----:B------:R-:W-:-:S00]  /*07f0*/  BRA `(.L_x_0) ;  /* 0xfffffffc00fc7947 */ /* 0x000fc0000383ffff */
[----:B------:R-:W-:-:S00]  /*0800*/  NOP ;  /* 0x0000000000007918 */ /* 0x000fc00000000000 */
[----:B------:R-:W-:-:S00]  /*0810*/  NOP ;  /* 0x0000000000007918 */ /* 0x000fc00000000000 */
[----:B------:R-:W-:-:S00]  /*0820*/  NOP ;  /* 0x0000000000007918 */ /* 0x000fc00000000000 */
[----:B------:R-:W-:-:S00]  /*0830*/  NOP ;  /* 0x0000000000007918 */ /* 0x000fc00000000000 */
[----:B------:R-:W-:-:S00]  /*0840*/  NOP ;  /* 0x0000000000007918 */ /* 0x000fc00000000000 */
[----:B------:R-:W-:-:S00]  /*0850*/  NOP ;  /* 0x0000000000007918 */ /* 0x000fc00000000000 */
[----:B------:R-:W-:-:S00]  /*0860*/  NOP ;  /* 0x0000000000007918 */ /* 0x000fc00000000000 */
[----:B------:R-:W-:-:S00]  /*0870*/  NOP ;  /* 0x0000000000007918 */ /* 0x000fc00000000000 */
.L_x_1:


//--------------------- .nv.global.init           --------------------------
	.section	.nv.global.init,"aw",@progbits
.nv.global.init:
	.type		_$_str,@object
	.size		_$_str,(_$_str_$_2 - _$_str)
_$_str:
        /*0000*/ 	.byte	0x5f, 0x5f, 0x43, 0x55, 0x44, 0x41, 0x5f, 0x46, 0x54, 0x5a, 0x00
	.type		_$_str_$_2,@object
	.size		_$_str_$_2,(.L_1 - _$_str_$_2)
_$_str_$_2:
        /*000b*/ 	.byte	0x5f, 0x5f, 0x43, 0x55, 0x44, 0x41, 0x5f, 0x50, 0x52, 0x45, 0x43, 0x5f, 0x53, 0x51, 0x52, 0x54
        /*001b*/ 	.byte	0x00
.L_1:


//--------------------- .nv.constant0.triton_poi_fused__native_batch_norm_legit_no_training_add_convolution_19 --------------------------
	.section	.nv.constant0.triton_poi_fused__native_batch_norm_legit_no_training_add_convolution_19,"a",@progbits
	.sectionflags	@""
	.align	4
.nv.constant0.triton_poi_fused__native_batch_norm_legit_no_training_add_convolution_19:
	.zero		636
